//
// Generated by NVIDIA NVVM Compiler
//
// Compiler Build ID: CL-36424714
// Cuda compilation tools, release 13.0, V13.0.88
// Based on NVVM 20.0.0
//

.version 9.0
.target sm_100
.address_size 64

	// .globl	_Z9transposePfS_ii

.visible .entry _Z9transposePfS_ii(
	.param .u64 .ptr .align 1 _Z9transposePfS_ii_param_0,
	.param .u64 .ptr .align 1 _Z9transposePfS_ii_param_1,
	.param .u32 _Z9transposePfS_ii_param_2,
	.param .u32 _Z9transposePfS_ii_param_3
)
{
	.reg .pred 	%p<4>;
	.reg .b32 	%r<13>;
	.reg .b32 	%f<2>;
	.reg .b64 	%rd<9>;

	ld.param.u64 	%rd1, [_Z9transposePfS_ii_param_0];
	ld.param.u64 	%rd2, [_Z9transposePfS_ii_param_1];
	ld.param.u32 	%r3, [_Z9transposePfS_ii_param_2];
	ld.param.u32 	%r4, [_Z9transposePfS_ii_param_3];
	mov.u32 	%r5, %ctaid.y;
	mov.u32 	%r6, %ntid.y;
	mov.u32 	%r7, %tid.y;
	mad.lo.s32 	%r1, %r5, %r6, %r7;
	mov.u32 	%r8, %ctaid.x;
	mov.u32 	%r9, %ntid.x;
	mov.u32 	%r10, %tid.x;
	mad.lo.s32 	%r2, %r8, %r9, %r10;
	setp.ge.s32 	%p1, %r1, %r3;
	setp.ge.s32 	%p2, %r2, %r4;
	or.pred  	%p3, %p1, %p2;
	@%p3 bra 	$L__BB0_2;
	cvta.to.global.u64 	%rd3, %rd1;
	cvta.to.global.u64 	%rd4, %rd2;
	mad.lo.s32 	%r11, %r4, %r1, %r2;
	mul.wide.s32 	%rd5, %r11, 4;
	add.s64 	%rd6, %rd3, %rd5;
	ld.global.f32 	%f1, [%rd6];
	mad.lo.s32 	%r12, %r3, %r2, %r1;
	mul.wide.s32 	%rd7, %r12, 4;
	add.s64 	%rd8, %rd4, %rd7;
	st.global.f32 	[%rd8], %f1;
$L__BB0_2:
	ret;

}


// ===== COMPILED SASS (sm_100) =====

	.target	sm_100

	.elftype	@"ET_EXEC"


//--------------------- .note.nv.tkinfo           --------------------------
	.section	.note.nv.tkinfo,"",@"SHT_NOTE"
	.sectionflags	@"SHF_NOTE_NV_TKINFO"
	.tkinfo
        /*0018*/ 	.word	0x00000002
        /*0030*/ 	.string	""
        /*0030*/ 	.string	"ptxas"
        /*0030*/ 	.string	"Cuda compilation tools, release 13.0, V13.0.88"
        /*0030*/ 	.string	"Build cuda_13.0.r13.0/compiler.36424714_0"
        /*0030*/ 	.string	"-arch sm_100 -m 64 "



//--------------------- .note.nv.cuinfo           --------------------------
	.section	.note.nv.cuinfo,"",@"SHT_NOTE"
	.sectionflags	@"SHF_NOTE_NV_CUINFO"
        /*0018*/ 	.short	0x0002
        /*001a*/ 	.short	0x0064
        /*001c*/ 	.short	0x0082
	.zero		2


//--------------------- .nv.info                  --------------------------
	.section	.nv.info,"",@"SHT_CUDA_INFO"
	.align	4


	//----- nvinfo : EIATTR_REGCOUNT
	.align		4
        /*0000*/ 	.byte	0x04, 0x2f
        /*0002*/ 	.short	(.L_1 - .L_0)
	.align		4
.L_0:
        /*0004*/ 	.word	index@(_Z9transposePfS_ii)
        /*0008*/ 	.word	0x0000000a


	//----- nvinfo : EIATTR_FRAME_SIZE
	.align		4
.L_1:
        /*000c*/ 	.byte	0x04, 0x11
        /*000e*/ 	.short	(.L_3 - .L_2)
	.align		4
.L_2:
        /*0010*/ 	.word	index@(_Z9transposePfS_ii)
        /*0014*/ 	.word	0x00000000


	//----- nvinfo : EIATTR_MIN_STACK_SIZE
	.align		4
.L_3:
        /*0018*/ 	.byte	0x04, 0x12
        /*001a*/ 	.short	(.L_5 - .L_4)
	.align		4
.L_4:
        /*001c*/ 	.word	index@(_Z9transposePfS_ii)
        /*0020*/ 	.word	0x00000000
.L_5:


//--------------------- .nv.compat                --------------------------
	.section	.nv.compat,"",@"SHT_CUDA_COMPAT_INFO"
	.align	4
        /*0000*/ 	.byte	0x02, 0x09, 0x00, 0x00, 0x02, 0x02, 0x01, 0x00, 0x02, 0x05, 0x05, 0x00, 0x03, 0x07, 0x01, 0x01
        /*0010*/ 	.byte	0x02, 0x03, 0x00, 0x00, 0x02, 0x06, 0x01, 0x00, 0x04, 0x0b, 0x08, 0x00, 0x09, 0x00, 0x00, 0x00
        /*0020*/ 	.byte	0x00, 0x00, 0x00, 0x00


//--------------------- .nv.info._Z9transposePfS_ii --------------------------
	.section	.nv.info._Z9transposePfS_ii,"",@"SHT_CUDA_INFO"
	.sectionflags	@""
	.align	4


	//----- nvinfo : EIATTR_CUDA_API_VERSION
	.align		4
        /*0000*/ 	.byte	0x04, 0x37
        /*0002*/ 	.short	(.L_7 - .L_6)
.L_6:
        /*0004*/ 	.word	0x00000082


	//----- nvinfo : EIATTR_KPARAM_INFO
	.align		4
.L_7:
        /*0008*/ 	.byte	0x04, 0x17
        /*000a*/ 	.short	(.L_9 - .L_8)
.L_8:
        /*000c*/ 	.word	0x00000000
        /*0010*/ 	.short	0x0003
        /*0012*/ 	.short	0x0014
        /*0014*/ 	.byte	0x00, 0xf0, 0x11, 0x00


	//----- nvinfo : EIATTR_KPARAM_INFO
	.align		4
.L_9:
        /*0018*/ 	.byte	0x04, 0x17
        /*001a*/ 	.short	(.L_11 - .L_10)
.L_10:
        /*001c*/ 	.word	0x00000000
        /*0020*/ 	.short	0x0002
        /*0022*/ 	.short	0x0010
        /*0024*/ 	.byte	0x00, 0xf0, 0x11, 0x00


	//----- nvinfo : EIATTR_KPARAM_INFO
	.align		4
.L_11:
        /*0028*/ 	.byte	0x04, 0x17
        /*002a*/ 	.short	(.L_13 - .L_12)
.L_12:
        /*002c*/ 	.word	0x00000000
        /*0030*/ 	.short	0x0001
        /*0032*/ 	.short	0x0008
        /*0034*/ 	.byte	0x00, 0xf5, 0x21, 0x00


	//----- nvinfo : EIATTR_KPARAM_INFO
	.align		4
.L_13:
        /*0038*/ 	.byte	0x04, 0x17
        /*003a*/ 	.short	(.L_15 - .L_14)
.L_14:
        /*003c*/ 	.word	0x00000000
        /*0040*/ 	.short	0x0000
        /*0042*/ 	.short	0x0000
        /*0044*/ 	.byte	0x00, 0xf5, 0x21, 0x00


	//----- nvinfo : EIATTR_SPARSE_MMA_MASK
	.align		4
.L_15:
        /*0048*/ 	.byte	0x03, 0x50
        /*004a*/ 	.short	0x0000


	//----- nvinfo : EIATTR_MAXREG_COUNT
	.align		4
        /*004c*/ 	.byte	0x03, 0x1b
        /*004e*/ 	.short	0x00ff


	//----- nvinfo : EIATTR_MERCURY_ISA_VERSION
	.align		4
        /*0050*/ 	.byte	0x03, 0x5f
        /*0052*/ 	.short	0x0101


	//----- nvinfo : EIATTR_VRC_CTA_INIT_COUNT
	.align		4
        /*0054*/ 	.byte	0x02, 0x4a
	.zero		1
	.zero		1


	//----- nvinfo : EIATTR_EXIT_INSTR_OFFSETS
	.align		4
        /*0058*/ 	.byte	0x04, 0x1c
        /*005a*/ 	.short	(.L_17 - .L_16)


	//   ....[0]....
.L_16:
        /*005c*/ 	.word	0x000000c0


	//   ....[1]....
        /*0060*/ 	.word	0x00000160


	//----- nvinfo : EIATTR_CBANK_PARAM_SIZE
	.align		4
.L_17:
        /*0064*/ 	.byte	0x03, 0x19
        /*0066*/ 	.short	0x0018


	//----- nvinfo : EIATTR_PARAM_CBANK
	.align		4
        /*0068*/ 	.byte	0x04, 0x0a
        /*006a*/ 	.short	(.L_19 - .L_18)
	.align		4
.L_18:
        /*006c*/ 	.word	index@(.nv.constant0._Z9transposePfS_ii)
        /*0070*/ 	.short	0x0380
        /*0072*/ 	.short	0x0018


	//----- nvinfo : EIATTR_SW_WAR
	.align		4
.L_19:
        /*0074*/ 	.byte	0x04, 0x36
        /*0076*/ 	.short	(.L_21 - .L_20)
.L_20:
        /*0078*/ 	.word	0x00000008
.L_21:


//--------------------- .nv.callgraph             --------------------------
	.section	.nv.callgraph,"",@"SHT_CUDA_CALLGRAPH"
	.align	4
	.sectionentsize	8
	.align		4
        /*0000*/ 	.word	0x00000000
	.align		4
        /*0004*/ 	.word	0xffffffff
	.align		4
        /*0008*/ 	.word	0x00000000
	.align		4
        /*000c*/ 	.word	0xfffffffe
	.align		4
        /*0010*/ 	.word	0x00000000
	.align		4
        /*0014*/ 	.word	0xfffffffd
	.align		4
        /*0018*/ 	.word	0x00000000
	.align		4
        /*001c*/ 	.word	0xfffffffc


//--------------------- .text._Z9transposePfS_ii  --------------------------
	.section	.text._Z9transposePfS_ii,"ax",@progbits
	.align	128
        .global         _Z9transposePfS_ii
        .type           _Z9transposePfS_ii,@function
        .size           _Z9transposePfS_ii,(.L_x_1 - _Z9transposePfS_ii)
        .other          _Z9transposePfS_ii,@"STO_CUDA_ENTRY STV_DEFAULT"
_Z9transposePfS_ii:
.text._Z9transposePfS_ii:
[----:B------:R-:W-:Y:S01]  /*0000*/  LDC R1, c[0x0][0x37c] ;  /* 0x0000df00ff017b82 */ /* 0x000fe20000000800 */
[----:B------:R-:W0:Y:S07]  /*0010*/  S2R R2, SR_TID.X ;  /* 0x0000000000027919 */ /* 0x000e2e0000002100 */
[----:B------:R-:W1:Y:S01]  /*0020*/  LDC R0, c[0x0][0x364] ;  /* 0x0000d900ff007b82 */ /* 0x000e620000000800 */
[----:B------:R-:W2:Y:S01]  /*0030*/  LDCU.64 UR6, c[0x0][0x390] ;  /* 0x00007200ff0677ac */ /* 0x000ea20008000a00 */
[----:B------:R-:W1:Y:S06]  /*0040*/  S2R R3, SR_TID.Y ;  /* 0x0000000000037919 */ /* 0x000e6c0000002200 */
[----:B------:R-:W0:Y:S08]  /*0050*/  S2UR UR5, SR_CTAID.X ;  /* 0x00000000000579c3 */ /* 0x000e300000002500 */
[----:B------:R-:W0:Y:S08]  /*0060*/  LDC R7, c[0x0][0x360] ;  /* 0x0000d800ff077b82 */ /* 0x000e300000000800 */
[----:B------:R-:W1:Y:S01]  /*0070*/  S2UR UR4, SR_CTAID.Y ;  /* 0x00000000000479c3 */ /* 0x000e620000002600 */
[----:B0-----:R-:W-:-:S05]  /*0080*/  IMAD R7, R7, UR5, R2 ;  /* 0x0000000507077c24 */ /* 0x001fca000f8e0202 */
[----:B--2---:R-:W-:Y:S01]  /*0090*/  ISETP.GE.AND P0, PT, R7, UR7, PT ;  /* 0x0000000707007c0c */ /* 0x004fe2000bf06270 */
[----:B-1----:R-:W-:-:S05]  /*00a0*/  IMAD R0, R0, UR4, R3 ;  /* 0x0000000400007c24 */ /* 0x002fca000f8e0203 */
[----:B------:R-:W-:-:S13]  /*00b0*/  ISETP.GE.OR P0, PT, R0, UR6, P0 ;  /* 0x0000000600007c0c */ /* 0x000fda0008706670 */
[----:B------:R-:W-:Y:S05]  /*00c0*/  @P0 EXIT ;  /* 0x000000000000094d */ /* 0x000fea0003800000 */
[----:B------:R-:W0:Y:S01]  /*00d0*/  LDC.64 R2, c[0x0][0x380] ;  /* 0x0000e000ff027b82 */ /* 0x000e220000000a00 */
[----:B------:R-:W1:Y:S01]  /*00e0*/  LDCU.64 UR4, c[0x0][0x358] ;  /* 0x00006b00ff0477ac */ /* 0x000e620008000a00 */
[----:B------:R-:W-:-:S04]  /*00f0*/  IMAD R5, R0, UR7, R7 ;  /* 0x0000000700057c24 */ /* 0x000fc8000f8e0207 */
[----:B0-----:R-:W-:Y:S02]  /*0100*/  IMAD.WIDE R2, R5, 0x4, R2 ;  /* 0x0000000405027825 */ /* 0x001fe400078e0202 */
[----:B------:R-:W0:Y:S04]  /*0110*/  LDC.64 R4, c[0x0][0x388] ;  /* 0x0000e200ff047b82 */ /* 0x000e280000000a00 */
[----:B-1----:R-:W2:Y:S01]  /*0120*/  LDG.E R3, desc[UR4][R2.64] ;  /* 0x0000000402037981 */ /* 0x002ea2000c1e1900 */
[----:B------:R-:W-:-:S04]  /*0130*/  IMAD R7, R7, UR6, R0 ;  /* 0x0000000607077c24 */ /* 0x000fc8000f8e0200 */
[----:B0-----:R-:W-:-:S05]  /*0140*/  IMAD.WIDE R4, R7, 0x4, R4 ;  /* 0x0000000407047825 */ /* 0x001fca00078e0204 */
[----:B--2---:R-:W-:Y:S01]  /*0150*/  STG.E desc[UR4][R4.64], R3 ;  /* 0x0000000304007986 */ /* 0x004fe2000c101904 */
[----:B------:R-:W-:Y:S05]  /*0160*/  EXIT ;  /* 0x000000000000794d */ /* 0x000fea0003800000 */
.L_x_0:
[----:B------:R-:W-:-:S00]  /*0170*/  BRA `(.L_x_0) ;  /* 0xfffffffc00fc7947 */ /* 0x000fc0000383ffff */
[----:B------:R-:W-:-:S00]  /*0180*/  NOP ;  /* 0x0000000000007918 */ /* 0x000fc00000000000 */
[----:B------:R-:W-:-:S00]  /*0190*/  NOP ;  /* 0x0000000000007918 */ /* 0x000fc00000000000 */
[----:B------:R-:W-:-:S00]  /*01a0*/  NOP ;  /* 0x0000000000007918 */ /* 0x000fc00000000000 */
[----:B------:R-:W-:-:S00]  /*01b0*/  NOP ;  /* 0x0000000000007918 */ /* 0x000fc00000000000 */
[----:B------:R-:W-:-:S00]  /*01c0*/  NOP ;  /* 0x0000000000007918 */ /* 0x000fc00000000000 */
[----:B------:R-:W-:-:S00]  /*01d0*/  NOP ;  /* 0x0000000000007918 */ /* 0x000fc00000000000 */
[----:B------:R-:W-:-:S00]  /*01e0*/  NOP ;  /* 0x0000000000007918 */ /* 0x000fc00000000000 */
[----:B------:R-:W-:-:S00]  /*01f0*/  NOP ;  /* 0x0000000000007918 */ /* 0x000fc00000000000 */
.L_x_1:


//--------------------- .nv.shared.reserved.0     --------------------------
	.section	.nv.shared.reserved.0,"aw",@nobits
	.weak		__nv_reservedSMEM_offset_0_alias
	.size		__nv_reservedSMEM_offset_0_alias, 0, 64
	.other		__nv_reservedSMEM_offset_0_alias,@"STO_CUDA_RESERVED_SHARED STV_DEFAULT"
__nv_reservedSMEM_offset_0_alias:
	.zero		0
	.zero		64


//--------------------- .nv.constant0._Z9transposePfS_ii --------------------------
	.section	.nv.constant0._Z9transposePfS_ii,"a",@progbits
	.sectionflags	@""
	.align	4
.nv.constant0._Z9transposePfS_ii:
	.zero		920


//--------------------- SYMBOLS --------------------------

	.type		.nv.reservedSmem.offset0,@object
	.size		.nv.reservedSmem.offset0,0x4
